//
// Generated by NVIDIA NVVM Compiler
//
// Compiler Build ID: CL-36424714
// Cuda compilation tools, release 13.0, V13.0.88
// Based on NVVM 20.0.0
//

.version 9.0
.target sm_100
.address_size 64

	// .globl	_Z5hellov
.extern .func  (.param .b32 func_retval0) vprintf
(
	.param .b64 vprintf_param_0,
	.param .b64 vprintf_param_1
)
;
.global .align 1 .b8 $str[21] = {72, 101, 108, 108, 111, 32, 102, 114, 111, 109, 32, 98, 108, 111, 99, 107, 32, 37, 100, 10};

.visible .entry _Z5hellov()
{
	.local .align 8 .b8 	__local_depot0[8];
	.reg .b64 	%SP;
	.reg .b64 	%SPL;
	.reg .b32 	%r<4>;
	.reg .b64 	%rd<5>;

	mov.u64 	%SPL, __local_depot0;
	cvta.local.u64 	%SP, %SPL;
	add.u64 	%rd1, %SP, 0;
	add.u64 	%rd2, %SPL, 0;
	mov.u32 	%r1, %ctaid.x;
	st.local.u32 	[%rd2], %r1;
	mov.u64 	%rd3, $str;
	cvta.global.u64 	%rd4, %rd3;
	{ // callseq 0, 0
	.param .b64 param0;
	st.param.b64 	[param0], %rd4;
	.param .b64 param1;
	st.param.b64 	[param1], %rd1;
	.param .b32 retval0;
	call.uni (retval0), 
	vprintf, 
	(
	param0, 
	param1
	);
	ld.param.b32 	%r2, [retval0];
	} // callseq 0
	ret;

}


// ===== COMPILED SASS (sm_100) =====

	.target	sm_100

	.elftype	@"ET_EXEC"


//--------------------- .note.nv.tkinfo           --------------------------
	.section	.note.nv.tkinfo,"",@"SHT_NOTE"
	.sectionflags	@"SHF_NOTE_NV_TKINFO"
	.tkinfo
        /*0018*/ 	.word	0x00000002
        /*0030*/ 	.string	""
        /*0030*/ 	.string	"ptxas"
        /*0030*/ 	.string	"Cuda compilation tools, release 13.0, V13.0.88"
        /*0030*/ 	.string	"Build cuda_13.0.r13.0/compiler.36424714_0"
        /*0030*/ 	.string	"-arch sm_100 -m 64 "



//--------------------- .note.nv.cuinfo           --------------------------
	.section	.note.nv.cuinfo,"",@"SHT_NOTE"
	.sectionflags	@"SHF_NOTE_NV_CUINFO"
        /*0018*/ 	.short	0x0002
        /*001a*/ 	.short	0x0064
        /*001c*/ 	.short	0x0082
	.zero		2


//--------------------- .nv.info                  --------------------------
	.section	.nv.info,"",@"SHT_CUDA_INFO"
	.align	4


	//----- nvinfo : EIATTR_REGCOUNT
	.align		4
        /*0000*/ 	.byte	0x04, 0x2f
        /*0002*/ 	.short	(.L_2 - .L_1)
	.align		4
.L_1:
        /*0004*/ 	.word	index@(_Z5hellov)
        /*0008*/ 	.word	0x00000018


	//----- nvinfo : EIATTR_FRAME_SIZE
	.align		4
.L_2:
        /*000c*/ 	.byte	0x04, 0x11
        /*000e*/ 	.short	(.L_4 - .L_3)
	.align		4
.L_3:
        /*0010*/ 	.word	index@(_Z5hellov)
        /*0014*/ 	.word	0x00000008


	//----- nvinfo : EIATTR_MIN_STACK_SIZE
	.align		4
.L_4:
        /*0018*/ 	.byte	0x04, 0x12
        /*001a*/ 	.short	(.L_6 - .L_5)
	.align		4
.L_5:
        /*001c*/ 	.word	index@(_Z5hellov)
        /*0020*/ 	.word	0x00000008
.L_6:


//--------------------- .nv.compat                --------------------------
	.section	.nv.compat,"",@"SHT_CUDA_COMPAT_INFO"
	.align	4
        /*0000*/ 	.byte	0x02, 0x09, 0x00, 0x00, 0x02, 0x02, 0x01, 0x00, 0x02, 0x05, 0x05, 0x00, 0x03, 0x07, 0x01, 0x01
        /*0010*/ 	.byte	0x02, 0x03, 0x00, 0x00, 0x02, 0x06, 0x01, 0x00, 0x04, 0x0b, 0x08, 0x00, 0x09, 0x00, 0x00, 0x00
        /*0020*/ 	.byte	0x00, 0x00, 0x00, 0x00


//--------------------- .nv.info._Z5hellov        --------------------------
	.section	.nv.info._Z5hellov,"",@"SHT_CUDA_INFO"
	.sectionflags	@""
	.align	4


	//----- nvinfo : EIATTR_CUDA_API_VERSION
	.align		4
        /*0000*/ 	.byte	0x04, 0x37
        /*0002*/ 	.short	(.L_8 - .L_7)
.L_7:
        /*0004*/ 	.word	0x00000082


	//----- nvinfo : EIATTR_SPARSE_MMA_MASK
	.align		4
.L_8:
        /*0008*/ 	.byte	0x03, 0x50
        /*000a*/ 	.short	0x0000


	//----- nvinfo : EIATTR_MAXREG_COUNT
	.align		4
        /*000c*/ 	.byte	0x03, 0x1b
        /*000e*/ 	.short	0x00ff


	//----- nvinfo : EIATTR_EXTERNS
	.align		4
        /*0010*/ 	.byte	0x04, 0x0f
        /*0012*/ 	.short	(.L_10 - .L_9)


	//   ....[0]....
	.align		4
.L_9:
        /*0014*/ 	.word	index@(vprintf)


	//----- nvinfo : EIATTR_MERCURY_ISA_VERSION
	.align		4
.L_10:
        /*0018*/ 	.byte	0x03, 0x5f
        /*001a*/ 	.short	0x0101


	//----- nvinfo : EIATTR_VRC_CTA_INIT_COUNT
	.align		4
        /*001c*/ 	.byte	0x02, 0x4a
	.zero		1
	.zero		1


	//----- nvinfo : EIATTR_SYSCALL_OFFSETS
	.align		4
        /*0020*/ 	.byte	0x04, 0x46
        /*0022*/ 	.short	(.L_12 - .L_11)


	//   ....[0]....
.L_11:
        /*0024*/ 	.word	0x000000e0


	//----- nvinfo : EIATTR_EXIT_INSTR_OFFSETS
	.align		4
.L_12:
        /*0028*/ 	.byte	0x04, 0x1c
        /*002a*/ 	.short	(.L_14 - .L_13)


	//   ....[0]....
.L_13:
        /*002c*/ 	.word	0x000000f0


	//----- nvinfo : EIATTR_SW_WAR
	.align		4
.L_14:
        /*0030*/ 	.byte	0x04, 0x36
        /*0032*/ 	.short	(.L_16 - .L_15)
.L_15:
        /*0034*/ 	.word	0x00000008
.L_16:


//--------------------- .nv.callgraph             --------------------------
	.section	.nv.callgraph,"",@"SHT_CUDA_CALLGRAPH"
	.align	4
	.sectionentsize	8
	.align		4
        /*0000*/ 	.word	0x00000000
	.align		4
        /*0004*/ 	.word	0xffffffff
	.align		4
        /*0008*/ 	.word	index@(_Z5hellov)
	.align		4
        /*000c*/ 	.word	index@(vprintf)
	.align		4
        /*0010*/ 	.word	0x00000000
	.align		4
        /*0014*/ 	.word	0xfffffffe
	.align		4
        /*0018*/ 	.word	0x00000000
	.align		4
        /*001c*/ 	.word	0xfffffffd
	.align		4
        /*0020*/ 	.word	0x00000000
	.align		4
        /*0024*/ 	.word	0xfffffffc


//--------------------- .nv.constant4             --------------------------
	.section	.nv.constant4,"a",@progbits
	.align	8
	.align		8
.nv.constant4:
        /*0000*/ 	.dword	vprintf
	.align		8
        /*0008*/ 	.dword	$str


//--------------------- .text._Z5hellov           --------------------------
	.section	.text._Z5hellov,"ax",@progbits
	.align	128
        .global         _Z5hellov
        .type           _Z5hellov,@function
        .size           _Z5hellov,(.L_x_2 - _Z5hellov)
        .other          _Z5hellov,@"STO_CUDA_ENTRY STV_DEFAULT"
_Z5hellov:
.text._Z5hellov:
[----:B------:R-:W0:Y:S01]  /*0000*/  LDC R1, c[0x0][0x37c] ;  /* 0x0000df00ff017b82 */ /* 0x000e220000000800 */
[----:B------:R-:W1:Y:S01]  /*0010*/  S2R R8, SR_CTAID.X ;  /* 0x0000000000087919 */ /* 0x000e620000002500 */
[----:B0-----:R-:W-:Y:S01]  /*0020*/  VIADD R1, R1, 0xfffffff8 ;  /* 0xfffffff801017836 */ /* 0x001fe20000000000 */
[----:B------:R-:W-:Y:S01]  /*0030*/  MOV R0, 0x0 ;  /* 0x0000000000007802 */ /* 0x000fe20000000f00 */
[----:B------:R-:W0:Y:S04]  /*0040*/  LDCU UR4, c[0x0][0x2f8] ;  /* 0x00005f00ff0477ac */ /* 0x000e280008000800 */
[----:B------:R2:W3:Y:S01]  /*0050*/  LDC.64 R2, c[0x4][R0] ;  /* 0x0100000000027b82 */ /* 0x0004e20000000a00 */
[----:B------:R-:W4:Y:S01]  /*0060*/  LDCU.64 UR6, c[0x4][0x8] ;  /* 0x01000100ff0677ac */ /* 0x000f220008000a00 */
[----:B------:R-:W5:Y:S01]  /*0070*/  LDCU UR5, c[0x0][0x2fc] ;  /* 0x00005f80ff0577ac */ /* 0x000f620008000800 */
[----:B0-----:R-:W-:Y:S01]  /*0080*/  IADD3 R6, P0, PT, R1, UR4, RZ ;  /* 0x0000000401067c10 */ /* 0x001fe2000ff1e0ff */
[----:B----4-:R-:W-:Y:S01]  /*0090*/  IMAD.U32 R4, RZ, RZ, UR6 ;  /* 0x00000006ff047e24 */ /* 0x010fe2000f8e00ff */
[----:B------:R-:W-:-:S03]  /*00a0*/  MOV R5, UR7 ;  /* 0x0000000700057c02 */ /* 0x000fc60008000f00 */
[----:B-----5:R-:W-:Y:S01]  /*00b0*/  IMAD.X R7, RZ, RZ, UR5, P0 ;  /* 0x00000005ff077e24 */ /* 0x020fe200080e06ff */
[----:B-1----:R2:W-:Y:S07]  /*00c0*/  STL [R1], R8 ;  /* 0x0000000801007387 */ /* 0x0025ee0000100800 */
[----:B------:R-:W-:-:S07]  /*00d0*/  LEPC R20, `(.L_x_0) ;  /* 0x000000001014794e */ /* 0x000fce0000000000 */
[----:B--23--:R-:W-:Y:S05]  /*00e0*/  CALL.ABS.NOINC R2 ;  /* 0x0000000002007343 */ /* 0x00cfea0003c00000 */
.L_x_0:
[----:B------:R-:W-:Y:S05]  /*00f0*/  EXIT ;  /* 0x000000000000794d */ /* 0x000fea0003800000 */
.L_x_1:
[----:B------:R-:W-:-:S00]  /*0100*/  BRA `(.L_x_1) ;  /* 0xfffffffc00fc7947 */ /* 0x000fc0000383ffff */
[----:B------:R-:W-:-:S00]  /*0110*/  NOP ;  /* 0x0000000000007918 */ /* 0x000fc00000000000 */
        /* <DEDUP_REMOVED lines=14> */
.L_x_2:


//--------------------- .nv.global.init           --------------------------
	.section	.nv.global.init,"aw",@progbits
.nv.global.init:
	.type		$str,@object
	.size		$str,(.L_0 - $str)
$str:
        /*0000*/ 	.byte	0x48, 0x65, 0x6c, 0x6c, 0x6f, 0x20, 0x66, 0x72, 0x6f, 0x6d, 0x20, 0x62, 0x6c, 0x6f, 0x63, 0x6b
        /*0010*/ 	.byte	0x20, 0x25, 0x64, 0x0a, 0x00
.L_0:


//--------------------- .nv.shared.reserved.0     --------------------------
	.section	.nv.shared.reserved.0,"aw",@nobits
	.weak		__nv_reservedSMEM_offset_0_alias
	.size		__nv_reservedSMEM_offset_0_alias, 0, 64
	.other		__nv_reservedSMEM_offset_0_alias,@"STO_CUDA_RESERVED_SHARED STV_DEFAULT"
__nv_reservedSMEM_offset_0_alias:
	.zero		0
	.zero		64


//--------------------- .nv.constant0._Z5hellov   --------------------------
	.section	.nv.constant0._Z5hellov,"a",@progbits
	.sectionflags	@""
	.align	4
.nv.constant0._Z5hellov:
	.zero		896


//--------------------- SYMBOLS --------------------------

	.type		.nv.reservedSmem.offset0,@object
	.size		.nv.reservedSmem.offset0,0x4
	.type		vprintf,@function
